	.headerflags	@"EF_CUDA_TEXMODE_UNIFIED EF_CUDA_64BIT_ADDRESS EF_CUDA_SM75 EF_CUDA_VIRTUAL_SM(EF_CUDA_SM75)"
	.elftype	@"ET_EXEC"


//--------------------- .nv.info                  --------------------------
	.section	.nv.info,"",@"SHT_CUDA_INFO"
	.align	4


	//----- nvinfo : EIATTR_MAX_STACK_SIZE
	.align		4
        /*0000*/ 	.byte	0x04, 0x23
        /*0002*/ 	.short	(.L_1 - .L_0)
	.align		4
.L_0:
        /*0004*/ 	.word	index@(kern)
        /*0008*/ 	.word	0x00000000


	//----- nvinfo : EIATTR_MIN_STACK_SIZE
	.align		4
.L_1:
        /*000c*/ 	.byte	0x04, 0x12
        /*000e*/ 	.short	(.L_3 - .L_2)
	.align		4
.L_2:
        /*0010*/ 	.word	index@(kern)
        /*0014*/ 	.word	0x00000000


	//----- nvinfo : EIATTR_FRAME_SIZE
	.align		4
.L_3:
        /*0018*/ 	.byte	0x04, 0x11
        /*001a*/ 	.short	(.L_5 - .L_4)
	.align		4
.L_4:
        /*001c*/ 	.word	index@(kern)
        /*0020*/ 	.word	0x00000000
.L_5:


//--------------------- .nv.info.kern             --------------------------
	.section	.nv.info.kern,"",@"SHT_CUDA_INFO"
	.align	4


	//----- nvinfo : EIATTR_PARAM_CBANK
	.align		4
        /*0000*/ 	.byte	0x04, 0x0a
        /*0002*/ 	.short	(.L_7 - .L_6)
	.align		4
.L_6:
        /*0004*/ 	.word	index@(kern)
        /*0008*/ 	.short	0x0160
        /*000a*/ 	.short	0x0008


	//----- nvinfo : EIATTR_CBANK_PARAM_SIZE
	.align		4
.L_7:
        /*000c*/ 	.byte	0x03, 0x19
        /*000e*/ 	.short	0x0008


	//----- nvinfo : EIATTR_KPARAM_INFO
	.align		4
        /*0010*/ 	.byte	0x04, 0x17
        /*0012*/ 	.short	(.L_9 - .L_8)
.L_8:
        /*0014*/ 	.word	0x00000000
        /*0018*/ 	.short	0x0000
        /*001a*/ 	.short	0x0000
        /*001c*/ 	.byte	0x00, 0xf0, 0x21, 0x00


	//----- nvinfo : EIATTR_MAXREG_COUNT
	.align		4
.L_9:
        /*0020*/ 	.byte	0x03, 0x1b
        /*0022*/ 	.short	0x00ff


	//----- nvinfo : EIATTR_EXIT_INSTR_OFFSETS
	.align		4
        /*0024*/ 	.byte	0x04, 0x1c
        /*0026*/ 	.short	(.L_11 - .L_10)


	//   ....[0]....
.L_10:
        /*0028*/ 	.word	0x00000080
.L_11:


//--------------------- .nv.constant0.kern        --------------------------
	.section	.nv.constant0.kern,"a",@progbits
	.align	4
.nv.constant0.kern:
	.zero		360


//--------------------- .text.kern                --------------------------
	.section	.text.kern,"ax",@progbits
	.sectioninfo	@"SHI_REGISTERS=8"
	.align	128
        .global         kern
        .type           kern,@function
        .size           kern,(.L_x_1 - kern)
        .other          kern,@"STO_CUDA_ENTRY STV_DEFAULT"
kern:
.text.kern:
[----:B------:R-:W-:Y:S05]  /*0000*/  MOV R2, 0xfffffffe ;  /* 0xfffffffe00027802 */ /* 0x000fea0000000f00 */
[----:B------:R-:W-:Y:S05]  /*0010*/  MOV R0, 0x20 ;  /* 0x0000002000007802 */ /* 0x000fea0000000f00 */
[----:B------:R-:W-:Y:S05]  /*0020*/  LEA R1, P0, R0, R2, 0x2 ;  /* 0x0000000200017211 */ /* 0x000fea0007801000 */
[----:B------:R-:W-:Y:S05]  /*0030*/  MOV R1, RZ ;  /* 0x000000ff00017202 */ /* 0x000fea0000000f00 */
[----:B------:R-:W-:Y:S02]  /*0040*/  IADD3.X R1, RZ, RZ, RZ, P0, !PT ;  /* 0x000000ffff017210 */ /* 0x000fe400007fe4ff */
[----:B------:R-:W-:Y:S02]  /*0050*/  MOV R4, c[0x0][0x160] ;  /* 0x0000580000047a02 */ /* 0x000fe40000000f00 */
[----:B------:R-:W-:Y:S05]  /*0060*/  MOV R5, c[0x0][0x164] ;  /* 0x0000590000057a02 */ /* 0x000fea0000000f00 */
[----:B------:R1:W-:Y:S02]  /*0070*/  STG.E.SYS [R4], R1 ;  /* 0x0000000104007386 */ /* 0x0003e4000010e900 */
[----:B------:R-:W-:Y:S02]  /*0080*/  EXIT ;  /* 0x000000000000794d */ /* 0x000fe40003800000 */
.L_x_0:
[----:B------:R-:W-:-:S00]  /*0090*/  BRA `(.L_x_0) ;  /* 0xfffffff000007947 */ /* 0x000fc0000383ffff */
[----:B------:R-:W-:-:S00]  /*00a0*/  NOP ;  /* 0x0000000000007918 */ /* 0x000fc00000000000 */
[----:B------:R-:W-:-:S00]  /*00b0*/  NOP ;  /* 0x0000000000007918 */ /* 0x000fc00000000000 */
[----:B------:R-:W-:-:S00]  /*00c0*/  NOP ;  /* 0x0000000000007918 */ /* 0x000fc00000000000 */
[----:B------:R-:W-:-:S00]  /*00d0*/  NOP ;  /* 0x0000000000007918 */ /* 0x000fc00000000000 */
[----:B------:R-:W-:-:S00]  /*00e0*/  NOP ;  /* 0x0000000000007918 */ /* 0x000fc00000000000 */
[----:B------:R-:W-:-:S00]  /*00f0*/  NOP ;  /* 0x0000000000007918 */ /* 0x000fc00000000000 */
.L_x_1:
